	.headerflags	@"EF_CUDA_TEXMODE_UNIFIED EF_CUDA_64BIT_ADDRESS EF_CUDA_ACCELERATORS EF_CUDA_SM90 EF_CUDA_VIRTUAL_SM(EF_CUDA_SM90)"
	.elftype	@"ET_EXEC"


//--------------------- .nv.info                  --------------------------
	.section	.nv.info,"",@"SHT_CUDA_INFO"
	.align	4


	//----- nvinfo : EIATTR_REGCOUNT
	.align		4
        /*0000*/ 	.byte	0x04, 0x2f
        /*0002*/ 	.short	(.L_1 - .L_0)
	.align		4
.L_0:
        /*0004*/ 	.word	index@(triton_poi_fused_div_17)
        /*0008*/ 	.word	0x00000016


	//----- nvinfo : EIATTR_MIN_STACK_SIZE
	.align		4
.L_1:
        /*000c*/ 	.byte	0x04, 0x12
        /*000e*/ 	.short	(.L_3 - .L_2)
	.align		4
.L_2:
        /*0010*/ 	.word	index@(triton_poi_fused_div_17)
        /*0014*/ 	.word	0x00000000


	//----- nvinfo : EIATTR_FRAME_SIZE
	.align		4
.L_3:
        /*0018*/ 	.byte	0x04, 0x11
        /*001a*/ 	.short	(.L_5 - .L_4)
	.align		4
.L_4:
        /*001c*/ 	.word	index@(triton_poi_fused_div_17)
        /*0020*/ 	.word	0x00000000


	//----- nvinfo : EIATTR_MIN_STACK_SIZE
	.align		4
.L_5:
        /*0024*/ 	.byte	0x04, 0x12
        /*0026*/ 	.short	(.L_7 - .L_6)
	.align		4
.L_6:
        /*0028*/ 	.word	index@(triton_poi_fused_div_17)
        /*002c*/ 	.word	0x00000000
.L_7:


//--------------------- .nv.info.triton_poi_fused_div_17 --------------------------
	.section	.nv.info.triton_poi_fused_div_17,"",@"SHT_CUDA_INFO"
	.sectionflags	@""
	.align	4


	//----- nvinfo : EIATTR_CUDA_API_VERSION
	.align		4
        /*0000*/ 	.byte	0x04, 0x37
        /*0002*/ 	.short	(.L_9 - .L_8)
.L_8:
        /*0004*/ 	.word	0x0000007c


	//----- nvinfo : EIATTR_KPARAM_INFO
	.align		4
.L_9:
        /*0008*/ 	.byte	0x04, 0x17
        /*000a*/ 	.short	(.L_11 - .L_10)
.L_10:
        /*000c*/ 	.word	0x00000000
        /*0010*/ 	.short	0x0004
        /*0012*/ 	.short	0x0020
        /*0014*/ 	.byte	0x00, 0xf0, 0x11, 0x00


	//----- nvinfo : EIATTR_KPARAM_INFO
	.align		4
.L_11:
        /*0018*/ 	.byte	0x04, 0x17
        /*001a*/ 	.short	(.L_13 - .L_12)
.L_12:
        /*001c*/ 	.word	0x00000000
        /*0020*/ 	.short	0x0003
        /*0022*/ 	.short	0x0018
        /*0024*/ 	.byte	0x00, 0xf4, 0x21, 0x00


	//----- nvinfo : EIATTR_KPARAM_INFO
	.align		4
.L_13:
        /*0028*/ 	.byte	0x04, 0x17
        /*002a*/ 	.short	(.L_15 - .L_14)
.L_14:
        /*002c*/ 	.word	0x00000000
        /*0030*/ 	.short	0x0002
        /*0032*/ 	.short	0x0010
        /*0034*/ 	.byte	0x00, 0xf4, 0x21, 0x00


	//----- nvinfo : EIATTR_KPARAM_INFO
	.align		4
.L_15:
        /*0038*/ 	.byte	0x04, 0x17
        /*003a*/ 	.short	(.L_17 - .L_16)
.L_16:
        /*003c*/ 	.word	0x00000000
        /*0040*/ 	.short	0x0001
        /*0042*/ 	.short	0x0008
        /*0044*/ 	.byte	0x00, 0xf4, 0x21, 0x00


	//----- nvinfo : EIATTR_KPARAM_INFO
	.align		4
.L_17:
        /*0048*/ 	.byte	0x04, 0x17
        /*004a*/ 	.short	(.L_19 - .L_18)
.L_18:
        /*004c*/ 	.word	0x00000000
        /*0050*/ 	.short	0x0000
        /*0052*/ 	.short	0x0000
        /*0054*/ 	.byte	0x00, 0xf4, 0x21, 0x00


	//----- nvinfo : EIATTR_SPARSE_MMA_MASK
	.align		4
.L_19:
        /*0058*/ 	.byte	0x03, 0x50
        /*005a*/ 	.short	0x0000


	//----- nvinfo : EIATTR_MAXREG_COUNT
	.align		4
        /*005c*/ 	.byte	0x03, 0x1b
        /*005e*/ 	.short	0x00ff


	//----- nvinfo : EIATTR_EXIT_INSTR_OFFSETS
	.align		4
        /*0060*/ 	.byte	0x04, 0x1c
        /*0062*/ 	.short	(.L_21 - .L_20)


	//   ....[0]....
.L_20:
        /*0064*/ 	.word	0x00000320


	//----- nvinfo : EIATTR_REQNTID
	.align		4
.L_21:
        /*0068*/ 	.byte	0x04, 0x10
        /*006a*/ 	.short	(.L_23 - .L_22)
.L_22:
        /*006c*/ 	.word	0x00000080
        /*0070*/ 	.word	0x00000001
        /*0074*/ 	.word	0x00000001


	//----- nvinfo : EIATTR_CBANK_PARAM_SIZE
	.align		4
.L_23:
        /*0078*/ 	.byte	0x03, 0x19
        /*007a*/ 	.short	0x0024


	//----- nvinfo : EIATTR_PARAM_CBANK
	.align		4
        /*007c*/ 	.byte	0x04, 0x0a
        /*007e*/ 	.short	(.L_25 - .L_24)
	.align		4
.L_24:
        /*0080*/ 	.word	index@(.nv.constant0.triton_poi_fused_div_17)
        /*0084*/ 	.short	0x0210
        /*0086*/ 	.short	0x0024


	//----- nvinfo : EIATTR_SW_WAR
	.align		4
.L_25:
        /*0088*/ 	.byte	0x04, 0x36
        /*008a*/ 	.short	(.L_27 - .L_26)
.L_26:
        /*008c*/ 	.word	0x00000008
.L_27:


//--------------------- .nv.callgraph             --------------------------
	.section	.nv.callgraph,"",@"SHT_CUDA_CALLGRAPH"
	.align	4
	.sectionentsize	8
	.align		4
        /*0000*/ 	.word	0x00000000
	.align		4
        /*0004*/ 	.word	0xffffffff
	.align		4
        /*0008*/ 	.word	0x00000000
	.align		4
        /*000c*/ 	.word	0xfffffffe
	.align		4
        /*0010*/ 	.word	0x00000000
	.align		4
        /*0014*/ 	.word	0xfffffffd
	.align		4
        /*0018*/ 	.word	0x00000000
	.align		4
        /*001c*/ 	.word	0xfffffffc


//--------------------- .text.triton_poi_fused_div_17 --------------------------
	.section	.text.triton_poi_fused_div_17,"ax",@progbits
	.align	128
        .global         triton_poi_fused_div_17
        .type           triton_poi_fused_div_17,@function
        .size           triton_poi_fused_div_17,(.L_x_1 - triton_poi_fused_div_17)
        .other          triton_poi_fused_div_17,@"STO_CUDA_ENTRY STV_DEFAULT"
triton_poi_fused_div_17:
.text.triton_poi_fused_div_17:
[----:B------:R-:W-:Y:S08]  /*0000*/  LDC R1, c[0x0][0x28] ;  /* 0x00000a00ff017b82 */ /* 0x000ff00000000800 */
[----:B------:R-:W1:Y:S01]  /*0010*/  LDC.64 R12, c[0x0][0x218] ;  /* 0x00008600ff0c7b82 */ /* 0x000e620000000a00 */
[----:B------:R-:W2:Y:S01]  /*0020*/  S2R R0, SR_TID.X ;  /* 0x0000000000007919 */ /* 0x000ea20000002100 */
[----:B------:R-:W-:Y:S01]  /*0030*/  ULDC.64 UR4, c[0x0][0x208] ;  /* 0x0000820000047ab9 */ /* 0x000fe20000000a00 */
[----:B------:R-:W3:Y:S05]  /*0040*/  S2R R19, SR_CTAID.X ;  /* 0x0000000000137919 */ /* 0x000eea0000002500 */
[----:B------:R-:W4:Y:S08]  /*0050*/  LDC.64 R2, c[0x0][0x210] ;  /* 0x00008400ff027b82 */ /* 0x000f300000000a00 */
[----:B------:R-:W5:Y:S01]  /*0060*/  LDC.64 R14, c[0x0][0x220] ;  /* 0x00008800ff0e7b82 */ /* 0x000f620000000a00 */
[----:B-1----:R5:W5:Y:S07]  /*0070*/  LDG.E R18, desc[UR4][R12.64] ;  /* 0x000000040c127981 */ /* 0x002b6e000c1e1900 */
[----:B------:R-:W1:Y:S01]  /*0080*/  LDC.64 R16, c[0x0][0x228] ;  /* 0x00008a00ff107b82 */ /* 0x000e620000000a00 */
[----:B--2---:R-:W-:-:S04]  /*0090*/  SHF.L.U32 R0, R0, 0x2, RZ ;  /* 0x0000000200007819 */ /* 0x004fc800000006ff */
[----:B------:R-:W-:-:S04]  /*00a0*/  LOP3.LUT R0, R0, 0x1fc, RZ, 0xc0, !PT ;  /* 0x000001fc00007812 */ /* 0x000fc800078ec0ff */
[----:B---3--:R-:W-:-:S05]  /*00b0*/  LEA R19, R19, R0, 0xa ;  /* 0x0000000013137211 */ /* 0x008fca00078e50ff */
[----:B----4-:R-:W-:-:S05]  /*00c0*/  IMAD.WIDE R2, R19, 0x4, R2 ;  /* 0x0000000413027825 */ /* 0x010fca00078e0202 */
[----:B------:R-:W2:Y:S04]  /*00d0*/  LDG.E.128 R8, desc[UR4][R2.64] ;  /* 0x0000000402087981 */ /* 0x000ea8000c1e1d00 */
[----:B------:R1:W3:Y:S01]  /*00e0*/  LDG.E.128 R4, desc[UR4][R2.64+0x800] ;  /* 0x0008000402047981 */ /* 0x0002e2000c1e1d00 */
[----:B-----5:R-:W-:-:S04]  /*00f0*/  IMAD.WIDE R12, R19, 0x4, R14 ;  /* 0x00000004130c7825 */ /* 0x020fc800078e020e */
[----:B-1----:R-:W-:Y:S01]  /*0100*/  IMAD.WIDE R2, R19, 0x4, R16 ;  /* 0x0000000413027825 */ /* 0x002fe200078e0210 */
[C---:B------:R-:W-:Y:S02]  /*0110*/  FSETP.GT.AND P0, PT, |R18|.reuse, 8.50705917302346158658e+37, PT ;  /* 0x7e8000001200780b */ /* 0x040fe40003f04200 */
[----:B------:R-:W-:-:S11]  /*0120*/  FSETP.GEU.AND P1, PT, |R18|, 1.175494350822287508e-38, PT ;  /* 0x008000001200780b */ /* 0x000fd60003f2e200 */
[----:B------:R-:W-:-:S04]  /*0130*/  @P0 FMUL R18, R18, 0.25 ;  /* 0x3e80000012120820 */ /* 0x000fc80000400000 */
[----:B------:R-:W-:-:S06]  /*0140*/  @!P1 FMUL R18, R18, 16777216 ;  /* 0x4b80000012129820 */ /* 0x000fcc0000400000 */
[----:B------:R-:W1:Y:S01]  /*0150*/  MUFU.RCP R18, R18 ;  /* 0x0000001200127308 */ /* 0x000e620000001000 */
[----:B--2---:R-:W-:Y:S01]  /*0160*/  @P0 FMUL R8, R8, 0.25 ;  /* 0x3e80000008080820 */ /* 0x004fe20000400000 */
[----:B------:R-:W-:Y:S01]  /*0170*/  @P0 FMUL R9, R9, 0.25 ;  /* 0x3e80000009090820 */ /* 0x000fe20000400000 */
[----:B------:R-:W-:Y:S01]  /*0180*/  @P0 FMUL R10, R10, 0.25 ;  /* 0x3e8000000a0a0820 */ /* 0x000fe20000400000 */
[----:B------:R-:W-:Y:S01]  /*0190*/  @P0 FMUL R11, R11, 0.25 ;  /* 0x3e8000000b0b0820 */ /* 0x000fe20000400000 */
[----:B---3--:R-:W-:Y:S01]  /*01a0*/  @P0 FMUL R4, R4, 0.25 ;  /* 0x3e80000004040820 */ /* 0x008fe20000400000 */
[----:B------:R-:W-:Y:S01]  /*01b0*/  @P0 FMUL R5, R5, 0.25 ;  /* 0x3e80000005050820 */ /* 0x000fe20000400000 */
[----:B------:R-:W-:Y:S01]  /*01c0*/  @P0 FMUL R6, R6, 0.25 ;  /* 0x3e80000006060820 */ /* 0x000fe20000400000 */
[----:B------:R-:W-:Y:S01]  /*01d0*/  @P0 FMUL R7, R7, 0.25 ;  /* 0x3e80000007070820 */ /* 0x000fe20000400000 */
[----:B------:R-:W-:Y:S01]  /*01e0*/  @!P1 FMUL R8, R8, 16777216 ;  /* 0x4b80000008089820 */ /* 0x000fe20000400000 */
[----:B------:R-:W-:Y:S01]  /*01f0*/  @!P1 FMUL R9, R9, 16777216 ;  /* 0x4b80000009099820 */ /* 0x000fe20000400000 */
[----:B------:R-:W-:Y:S01]  /*0200*/  @!P1 FMUL R10, R10, 16777216 ;  /* 0x4b8000000a0a9820 */ /* 0x000fe20000400000 */
[----:B------:R-:W-:Y:S01]  /*0210*/  @!P1 FMUL R11, R11, 16777216 ;  /* 0x4b8000000b0b9820 */ /* 0x000fe20000400000 */
[----:B------:R-:W-:Y:S01]  /*0220*/  @!P1 FMUL R4, R4, 16777216 ;  /* 0x4b80000004049820 */ /* 0x000fe20000400000 */
[----:B------:R-:W-:Y:S01]  /*0230*/  @!P1 FMUL R5, R5, 16777216 ;  /* 0x4b80000005059820 */ /* 0x000fe20000400000 */
[----:B------:R-:W-:Y:S01]  /*0240*/  @!P1 FMUL R6, R6, 16777216 ;  /* 0x4b80000006069820 */ /* 0x000fe20000400000 */
[----:B------:R-:W-:Y:S01]  /*0250*/  @!P1 FMUL R7, R7, 16777216 ;  /* 0x4b80000007079820 */ /* 0x000fe20000400000 */
[C---:B-1----:R-:W-:Y:S01]  /*0260*/  FMUL R8, R18.reuse, R8 ;  /* 0x0000000812087220 */ /* 0x042fe20000400000 */
[C---:B------:R-:W-:Y:S01]  /*0270*/  FMUL R9, R18.reuse, R9 ;  /* 0x0000000912097220 */ /* 0x040fe20000400000 */
[C---:B------:R-:W-:Y:S01]  /*0280*/  FMUL R10, R18.reuse, R10 ;  /* 0x0000000a120a7220 */ /* 0x040fe20000400000 */
[C---:B------:R-:W-:Y:S01]  /*0290*/  FMUL R11, R18.reuse, R11 ;  /* 0x0000000b120b7220 */ /* 0x040fe20000400000 */
[C---:B------:R-:W-:Y:S01]  /*02a0*/  FMUL R4, R18.reuse, R4 ;  /* 0x0000000412047220 */ /* 0x040fe20000400000 */
[C---:B------:R-:W-:Y:S01]  /*02b0*/  FMUL R5, R18.reuse, R5 ;  /* 0x0000000512057220 */ /* 0x040fe20000400000 */
[C---:B------:R-:W-:Y:S01]  /*02c0*/  FMUL R6, R18.reuse, R6 ;  /* 0x0000000612067220 */ /* 0x040fe20000400000 */
[----:B------:R-:W-:Y:S01]  /*02d0*/  FMUL R7, R18, R7 ;  /* 0x0000000712077220 */ /* 0x000fe20000400000 */
[----:B------:R-:W-:Y:S04]  /*02e0*/  STG.E.128 desc[UR4][R12.64], R8 ;  /* 0x000000080c007986 */ /* 0x000fe8000c101d04 */
[----:B------:R-:W-:Y:S04]  /*02f0*/  STG.E.128 desc[UR4][R12.64+0x800], R4 ;  /* 0x000800040c007986 */ /* 0x000fe8000c101d04 */
[----:B------:R-:W-:Y:S04]  /*0300*/  STG.E.128 desc[UR4][R2.64], R8 ;  /* 0x0000000802007986 */ /* 0x000fe8000c101d04 */
[----:B------:R-:W-:Y:S01]  /*0310*/  STG.E.128 desc[UR4][R2.64+0x800], R4 ;  /* 0x0008000402007986 */ /* 0x000fe2000c101d04 */
[----:B------:R-:W-:Y:S05]  /*0320*/  EXIT ;  /* 0x000000000000794d */ /* 0x000fea0003800000 */
.L_x_0:
[----:B------:R-:W-:-:S00]  /*0330*/  BRA `(.L_x_0) ;  /* 0xfffffffc00fc7947 */ /* 0x000fc0000383ffff */
[----:B------:R-:W-:-:S00]  /*0340*/  NOP ;  /* 0x0000000000007918 */ /* 0x000fc00000000000 */
        /* <DEDUP_REMOVED lines=11> */
.L_x_1:


//--------------------- .nv.constant0.triton_poi_fused_div_17 --------------------------
	.section	.nv.constant0.triton_poi_fused_div_17,"a",@progbits
	.sectionflags	@""
	.align	4
.nv.constant0.triton_poi_fused_div_17:
	.zero		564
